//
// Generated by NVIDIA NVVM Compiler
//
// Compiler Build ID: CL-36424714
// Cuda compilation tools, release 13.0, V13.0.88
// Based on NVVM 20.0.0
//

.version 9.0
.target sm_100
.address_size 64

	// .globl	_Z12helloFromGPUv
.extern .func  (.param .b32 func_retval0) vprintf
(
	.param .b64 vprintf_param_0,
	.param .b64 vprintf_param_1
)
;
.global .align 1 .b8 $str[25] = {72, 101, 108, 108, 111, 32, 71, 80, 85, 33, 32, 102, 114, 111, 109, 32, 116, 104, 114, 101, 97, 100, 32, 10};

.visible .entry _Z12helloFromGPUv()
{
	.reg .b32 	%r<3>;
	.reg .b64 	%rd<3>;

	mov.u64 	%rd1, $str;
	cvta.global.u64 	%rd2, %rd1;
	{ // callseq 0, 0
	.param .b64 param0;
	st.param.b64 	[param0], %rd2;
	.param .b64 param1;
	st.param.b64 	[param1], 0;
	.param .b32 retval0;
	call.uni (retval0), 
	vprintf, 
	(
	param0, 
	param1
	);
	ld.param.b32 	%r1, [retval0];
	} // callseq 0
	ret;

}


// ===== COMPILED SASS (sm_100) =====

	.target	sm_100

	.elftype	@"ET_EXEC"


//--------------------- .note.nv.tkinfo           --------------------------
	.section	.note.nv.tkinfo,"",@"SHT_NOTE"
	.sectionflags	@"SHF_NOTE_NV_TKINFO"
	.tkinfo
        /*0018*/ 	.word	0x00000002
        /*0030*/ 	.string	""
        /*0030*/ 	.string	"ptxas"
        /*0030*/ 	.string	"Cuda compilation tools, release 13.0, V13.0.88"
        /*0030*/ 	.string	"Build cuda_13.0.r13.0/compiler.36424714_0"
        /*0030*/ 	.string	"-arch sm_100 -m 64 "



//--------------------- .note.nv.cuinfo           --------------------------
	.section	.note.nv.cuinfo,"",@"SHT_NOTE"
	.sectionflags	@"SHF_NOTE_NV_CUINFO"
        /*0018*/ 	.short	0x0002
        /*001a*/ 	.short	0x0064
        /*001c*/ 	.short	0x0082
	.zero		2


//--------------------- .nv.info                  --------------------------
	.section	.nv.info,"",@"SHT_CUDA_INFO"
	.align	4


	//----- nvinfo : EIATTR_REGCOUNT
	.align		4
        /*0000*/ 	.byte	0x04, 0x2f
        /*0002*/ 	.short	(.L_2 - .L_1)
	.align		4
.L_1:
        /*0004*/ 	.word	index@(_Z12helloFromGPUv)
        /*0008*/ 	.word	0x00000018


	//----- nvinfo : EIATTR_FRAME_SIZE
	.align		4
.L_2:
        /*000c*/ 	.byte	0x04, 0x11
        /*000e*/ 	.short	(.L_4 - .L_3)
	.align		4
.L_3:
        /*0010*/ 	.word	index@(_Z12helloFromGPUv)
        /*0014*/ 	.word	0x00000000


	//----- nvinfo : EIATTR_MIN_STACK_SIZE
	.align		4
.L_4:
        /*0018*/ 	.byte	0x04, 0x12
        /*001a*/ 	.short	(.L_6 - .L_5)
	.align		4
.L_5:
        /*001c*/ 	.word	index@(_Z12helloFromGPUv)
        /*0020*/ 	.word	0x00000000
.L_6:


//--------------------- .nv.compat                --------------------------
	.section	.nv.compat,"",@"SHT_CUDA_COMPAT_INFO"
	.align	4
        /*0000*/ 	.byte	0x02, 0x09, 0x00, 0x00, 0x02, 0x02, 0x01, 0x00, 0x02, 0x05, 0x05, 0x00, 0x03, 0x07, 0x01, 0x01
        /*0010*/ 	.byte	0x02, 0x03, 0x00, 0x00, 0x02, 0x06, 0x01, 0x00, 0x04, 0x0b, 0x08, 0x00, 0x09, 0x00, 0x00, 0x00
        /*0020*/ 	.byte	0x00, 0x00, 0x00, 0x00


//--------------------- .nv.info._Z12helloFromGPUv --------------------------
	.section	.nv.info._Z12helloFromGPUv,"",@"SHT_CUDA_INFO"
	.sectionflags	@""
	.align	4


	//----- nvinfo : EIATTR_CUDA_API_VERSION
	.align		4
        /*0000*/ 	.byte	0x04, 0x37
        /*0002*/ 	.short	(.L_8 - .L_7)
.L_7:
        /*0004*/ 	.word	0x00000082


	//----- nvinfo : EIATTR_SPARSE_MMA_MASK
	.align		4
.L_8:
        /*0008*/ 	.byte	0x03, 0x50
        /*000a*/ 	.short	0x0000


	//----- nvinfo : EIATTR_MAXREG_COUNT
	.align		4
        /*000c*/ 	.byte	0x03, 0x1b
        /*000e*/ 	.short	0x00ff


	//----- nvinfo : EIATTR_EXTERNS
	.align		4
        /*0010*/ 	.byte	0x04, 0x0f
        /*0012*/ 	.short	(.L_10 - .L_9)


	//   ....[0]....
	.align		4
.L_9:
        /*0014*/ 	.word	index@(vprintf)


	//----- nvinfo : EIATTR_MERCURY_ISA_VERSION
	.align		4
.L_10:
        /*0018*/ 	.byte	0x03, 0x5f
        /*001a*/ 	.short	0x0101


	//----- nvinfo : EIATTR_VRC_CTA_INIT_COUNT
	.align		4
        /*001c*/ 	.byte	0x02, 0x4a
	.zero		1
	.zero		1


	//----- nvinfo : EIATTR_SYSCALL_OFFSETS
	.align		4
        /*0020*/ 	.byte	0x04, 0x46
        /*0022*/ 	.short	(.L_12 - .L_11)


	//   ....[0]....
.L_11:
        /*0024*/ 	.word	0x00000080


	//----- nvinfo : EIATTR_EXIT_INSTR_OFFSETS
	.align		4
.L_12:
        /*0028*/ 	.byte	0x04, 0x1c
        /*002a*/ 	.short	(.L_14 - .L_13)


	//   ....[0]....
.L_13:
        /*002c*/ 	.word	0x00000090


	//----- nvinfo : EIATTR_SW_WAR
	.align		4
.L_14:
        /*0030*/ 	.byte	0x04, 0x36
        /*0032*/ 	.short	(.L_16 - .L_15)
.L_15:
        /*0034*/ 	.word	0x00000008
.L_16:


//--------------------- .nv.callgraph             --------------------------
	.section	.nv.callgraph,"",@"SHT_CUDA_CALLGRAPH"
	.align	4
	.sectionentsize	8
	.align		4
        /*0000*/ 	.word	0x00000000
	.align		4
        /*0004*/ 	.word	0xffffffff
	.align		4
        /*0008*/ 	.word	index@(_Z12helloFromGPUv)
	.align		4
        /*000c*/ 	.word	index@(vprintf)
	.align		4
        /*0010*/ 	.word	0x00000000
	.align		4
        /*0014*/ 	.word	0xfffffffe
	.align		4
        /*0018*/ 	.word	0x00000000
	.align		4
        /*001c*/ 	.word	0xfffffffd
	.align		4
        /*0020*/ 	.word	0x00000000
	.align		4
        /*0024*/ 	.word	0xfffffffc


//--------------------- .nv.constant4             --------------------------
	.section	.nv.constant4,"a",@progbits
	.align	8
	.align		8
.nv.constant4:
        /*0000*/ 	.dword	vprintf
	.align		8
        /*0008*/ 	.dword	$str


//--------------------- .text._Z12helloFromGPUv   --------------------------
	.section	.text._Z12helloFromGPUv,"ax",@progbits
	.align	128
        .global         _Z12helloFromGPUv
        .type           _Z12helloFromGPUv,@function
        .size           _Z12helloFromGPUv,(.L_x_2 - _Z12helloFromGPUv)
        .other          _Z12helloFromGPUv,@"STO_CUDA_ENTRY STV_DEFAULT"
_Z12helloFromGPUv:
.text._Z12helloFromGPUv:
[----:B------:R-:W0:Y:S01]  /*0000*/  LDC R1, c[0x0][0x37c] ;  /* 0x0000df00ff017b82 */ /* 0x000e220000000800 */
[----:B------:R-:W-:Y:S01]  /*0010*/  MOV R0, 0x0 ;  /* 0x0000000000007802 */ /* 0x000fe20000000f00 */
[----:B------:R-:W1:Y:S01]  /*0020*/  LDCU.64 UR4, c[0x4][0x8] ;  /* 0x01000100ff0477ac */ /* 0x000e620008000a00 */
[----:B------:R-:W-:-:S05]  /*0030*/  CS2R R6, SRZ ;  /* 0x0000000000067805 */ /* 0x000fca000001ff00 */
[----:B------:R2:W3:Y:S01]  /*0040*/  LDC.64 R2, c[0x4][R0] ;  /* 0x0100000000027b82 */ /* 0x0004e20000000a00 */
[----:B-1----:R-:W-:Y:S02]  /*0050*/  IMAD.U32 R4, RZ, RZ, UR4 ;  /* 0x00000004ff047e24 */ /* 0x002fe4000f8e00ff */
[----:B--2---:R-:W-:-:S07]  /*0060*/  IMAD.U32 R5, RZ, RZ, UR5 ;  /* 0x00000005ff057e24 */ /* 0x004fce000f8e00ff */
[----:B------:R-:W-:-:S07]  /*0070*/  LEPC R20, `(.L_x_0) ;  /* 0x000000001014794e */ /* 0x000fce0000000000 */
[----:B0--3--:R-:W-:Y:S05]  /*0080*/  CALL.ABS.NOINC R2 ;  /* 0x0000000002007343 */ /* 0x009fea0003c00000 */
.L_x_0:
[----:B------:R-:W-:Y:S05]  /*0090*/  EXIT ;  /* 0x000000000000794d */ /* 0x000fea0003800000 */
.L_x_1:
[----:B------:R-:W-:-:S00]  /*00a0*/  BRA `(.L_x_1) ;  /* 0xfffffffc00fc7947 */ /* 0x000fc0000383ffff */
[----:B------:R-:W-:-:S00]  /*00b0*/  NOP ;  /* 0x0000000000007918 */ /* 0x000fc00000000000 */
        /* <DEDUP_REMOVED lines=12> */
.L_x_2:


//--------------------- .nv.global.init           --------------------------
	.section	.nv.global.init,"aw",@progbits
.nv.global.init:
	.type		$str,@object
	.size		$str,(.L_0 - $str)
$str:
        /*0000*/ 	.byte	0x48, 0x65, 0x6c, 0x6c, 0x6f, 0x20, 0x47, 0x50, 0x55, 0x21, 0x20, 0x66, 0x72, 0x6f, 0x6d, 0x20
        /*0010*/ 	.byte	0x74, 0x68, 0x72, 0x65, 0x61, 0x64, 0x20, 0x0a, 0x00
.L_0:


//--------------------- .nv.shared.reserved.0     --------------------------
	.section	.nv.shared.reserved.0,"aw",@nobits
	.weak		__nv_reservedSMEM_offset_0_alias
	.size		__nv_reservedSMEM_offset_0_alias, 0, 64
	.other		__nv_reservedSMEM_offset_0_alias,@"STO_CUDA_RESERVED_SHARED STV_DEFAULT"
__nv_reservedSMEM_offset_0_alias:
	.zero		0
	.zero		64


//--------------------- .nv.constant0._Z12helloFromGPUv --------------------------
	.section	.nv.constant0._Z12helloFromGPUv,"a",@progbits
	.sectionflags	@""
	.align	4
.nv.constant0._Z12helloFromGPUv:
	.zero		896


//--------------------- SYMBOLS --------------------------

	.type		.nv.reservedSmem.offset0,@object
	.size		.nv.reservedSmem.offset0,0x4
	.type		vprintf,@function
